//
// Generated by NVIDIA NVVM Compiler
//
// Compiler Build ID: CL-36424714
// Cuda compilation tools, release 13.0, V13.0.88
// Based on NVVM 20.0.0
//

.version 9.0
.target sm_100
.address_size 64

	// .globl	_Z15transposeSimplePfS_i
// _ZZ18transposeSharedMemPfS_iE4tile has been demoted

.visible .entry _Z15transposeSimplePfS_i(
	.param .u64 .ptr .align 1 _Z15transposeSimplePfS_i_param_0,
	.param .u64 .ptr .align 1 _Z15transposeSimplePfS_i_param_1,
	.param .u32 _Z15transposeSimplePfS_i_param_2
)
{
	.reg .pred 	%p<2>;
	.reg .b32 	%r<15>;
	.reg .b32 	%f<2>;
	.reg .b64 	%rd<9>;

	ld.param.u64 	%rd1, [_Z15transposeSimplePfS_i_param_0];
	ld.param.u64 	%rd2, [_Z15transposeSimplePfS_i_param_1];
	ld.param.u32 	%r4, [_Z15transposeSimplePfS_i_param_2];
	mov.u32 	%r5, %ctaid.x;
	mov.u32 	%r6, %ntid.x;
	mov.u32 	%r7, %tid.x;
	mad.lo.s32 	%r1, %r5, %r6, %r7;
	mov.u32 	%r8, %ctaid.y;
	mov.u32 	%r9, %ntid.y;
	mov.u32 	%r10, %tid.y;
	mad.lo.s32 	%r11, %r8, %r9, %r10;
	max.s32 	%r12, %r1, %r11;
	setp.ge.s32 	%p1, %r12, %r4;
	@%p1 bra 	$L__BB0_2;
	cvta.to.global.u64 	%rd3, %rd1;
	cvta.to.global.u64 	%rd4, %rd2;
	mad.lo.s32 	%r13, %r4, %r11, %r1;
	mul.wide.s32 	%rd5, %r13, 4;
	add.s64 	%rd6, %rd3, %rd5;
	ld.global.f32 	%f1, [%rd6];
	mad.lo.s32 	%r14, %r4, %r1, %r11;
	mul.wide.s32 	%rd7, %r14, 4;
	add.s64 	%rd8, %rd4, %rd7;
	st.global.f32 	[%rd8], %f1;
$L__BB0_2:
	ret;

}
	// .globl	_Z18transposeSharedMemPfS_i
.visible .entry _Z18transposeSharedMemPfS_i(
	.param .u64 .ptr .align 1 _Z18transposeSharedMemPfS_i_param_0,
	.param .u64 .ptr .align 1 _Z18transposeSharedMemPfS_i_param_1,
	.param .u32 _Z18transposeSharedMemPfS_i_param_2
)
{
	.reg .pred 	%p<3>;
	.reg .b32 	%r<26>;
	.reg .b32 	%f<3>;
	.reg .b64 	%rd<9>;
	// demoted variable
	.shared .align 4 .b8 _ZZ18transposeSharedMemPfS_iE4tile[4224];
	ld.param.u64 	%rd1, [_Z18transposeSharedMemPfS_i_param_0];
	ld.param.u64 	%rd2, [_Z18transposeSharedMemPfS_i_param_1];
	ld.param.u32 	%r10, [_Z18transposeSharedMemPfS_i_param_2];
	mov.u32 	%r11, %ctaid.x;
	shl.b32 	%r1, %r11, 5;
	mov.u32 	%r2, %tid.x;
	add.s32 	%r3, %r1, %r2;
	mov.u32 	%r12, %ctaid.y;
	shl.b32 	%r4, %r12, 5;
	mov.u32 	%r5, %tid.y;
	add.s32 	%r13, %r4, %r5;
	max.s32 	%r14, %r3, %r13;
	setp.ge.s32 	%p1, %r14, %r10;
	@%p1 bra 	$L__BB1_2;
	cvta.to.global.u64 	%rd3, %rd1;
	mad.lo.s32 	%r15, %r10, %r13, %r3;
	mul.wide.s32 	%rd4, %r15, 4;
	add.s64 	%rd5, %rd3, %rd4;
	ld.global.f32 	%f1, [%rd5];
	mov.u32 	%r16, _ZZ18transposeSharedMemPfS_iE4tile;
	mad.lo.s32 	%r17, %r5, 132, %r16;
	shl.b32 	%r18, %r2, 2;
	add.s32 	%r19, %r17, %r18;
	st.shared.f32 	[%r19], %f1;
$L__BB1_2:
	bar.sync 	0;
	add.s32 	%r7, %r4, %r2;
	add.s32 	%r8, %r1, %r5;
	max.s32 	%r20, %r7, %r8;
	setp.ge.s32 	%p2, %r20, %r10;
	@%p2 bra 	$L__BB1_4;
	mov.u32 	%r21, _ZZ18transposeSharedMemPfS_iE4tile;
	mad.lo.s32 	%r22, %r2, 132, %r21;
	shl.b32 	%r23, %r5, 2;
	add.s32 	%r24, %r22, %r23;
	ld.shared.f32 	%f2, [%r24];
	mad.lo.s32 	%r25, %r10, %r8, %r7;
	cvta.to.global.u64 	%rd6, %rd2;
	mul.wide.s32 	%rd7, %r25, 4;
	add.s64 	%rd8, %rd6, %rd7;
	st.global.f32 	[%rd8], %f2;
$L__BB1_4:
	ret;

}
	// .globl	_Z14transposeNaivePfS_i
.visible .entry _Z14transposeNaivePfS_i(
	.param .u64 .ptr .align 1 _Z14transposeNaivePfS_i_param_0,
	.param .u64 .ptr .align 1 _Z14transposeNaivePfS_i_param_1,
	.param .u32 _Z14transposeNaivePfS_i_param_2
)
{
	.reg .pred 	%p<2>;
	.reg .b32 	%r<15>;
	.reg .b32 	%f<2>;
	.reg .b64 	%rd<9>;

	ld.param.u64 	%rd1, [_Z14transposeNaivePfS_i_param_0];
	ld.param.u64 	%rd2, [_Z14transposeNaivePfS_i_param_1];
	ld.param.u32 	%r4, [_Z14transposeNaivePfS_i_param_2];
	mov.u32 	%r5, %ctaid.x;
	mov.u32 	%r6, %ntid.x;
	mov.u32 	%r7, %tid.x;
	mad.lo.s32 	%r1, %r5, %r6, %r7;
	mov.u32 	%r8, %ctaid.y;
	mov.u32 	%r9, %ntid.y;
	mov.u32 	%r10, %tid.y;
	mad.lo.s32 	%r11, %r8, %r9, %r10;
	max.s32 	%r12, %r1, %r11;
	setp.ge.s32 	%p1, %r12, %r4;
	@%p1 bra 	$L__BB2_2;
	cvta.to.global.u64 	%rd3, %rd1;
	cvta.to.global.u64 	%rd4, %rd2;
	mad.lo.s32 	%r13, %r4, %r11, %r1;
	mul.wide.s32 	%rd5, %r13, 4;
	add.s64 	%rd6, %rd3, %rd5;
	ld.global.f32 	%f1, [%rd6];
	mad.lo.s32 	%r14, %r4, %r1, %r11;
	mul.wide.s32 	%rd7, %r14, 4;
	add.s64 	%rd8, %rd4, %rd7;
	st.global.f32 	[%rd8], %f1;
$L__BB2_2:
	ret;

}


// ===== COMPILED SASS (sm_100) =====

	.target	sm_100

	.elftype	@"ET_EXEC"


//--------------------- .note.nv.tkinfo           --------------------------
	.section	.note.nv.tkinfo,"",@"SHT_NOTE"
	.sectionflags	@"SHF_NOTE_NV_TKINFO"
	.tkinfo
        /*0018*/ 	.word	0x00000002
        /*0030*/ 	.string	""
        /*0030*/ 	.string	"ptxas"
        /*0030*/ 	.string	"Cuda compilation tools, release 13.0, V13.0.88"
        /*0030*/ 	.string	"Build cuda_13.0.r13.0/compiler.36424714_0"
        /*0030*/ 	.string	"-arch sm_100 -m 64 "



//--------------------- .note.nv.cuinfo           --------------------------
	.section	.note.nv.cuinfo,"",@"SHT_NOTE"
	.sectionflags	@"SHF_NOTE_NV_CUINFO"
        /*0018*/ 	.short	0x0002
        /*001a*/ 	.short	0x0064
        /*001c*/ 	.short	0x0082
	.zero		2


//--------------------- .nv.info                  --------------------------
	.section	.nv.info,"",@"SHT_CUDA_INFO"
	.align	4


	//----- nvinfo : EIATTR_REGCOUNT
	.align		4
        /*0000*/ 	.byte	0x04, 0x2f
        /*0002*/ 	.short	(.L_1 - .L_0)
	.align		4
.L_0:
        /*0004*/ 	.word	index@(_Z15transposeSimplePfS_i)
        /*0008*/ 	.word	0x0000000a


	//----- nvinfo : EIATTR_FRAME_SIZE
	.align		4
.L_1:
        /*000c*/ 	.byte	0x04, 0x11
        /*000e*/ 	.short	(.L_3 - .L_2)
	.align		4
.L_2:
        /*0010*/ 	.word	index@(_Z15transposeSimplePfS_i)
        /*0014*/ 	.word	0x00000000


	//----- nvinfo : EIATTR_REGCOUNT
	.align		4
.L_3:
        /*0018*/ 	.byte	0x04, 0x2f
        /*001a*/ 	.short	(.L_5 - .L_4)
	.align		4
.L_4:
        /*001c*/ 	.word	index@(_Z18transposeSharedMemPfS_i)
        /*0020*/ 	.word	0x0000000c


	//----- nvinfo : EIATTR_FRAME_SIZE
	.align		4
.L_5:
        /*0024*/ 	.byte	0x04, 0x11
        /*0026*/ 	.short	(.L_7 - .L_6)
	.align		4
.L_6:
        /*0028*/ 	.word	index@(_Z18transposeSharedMemPfS_i)
        /*002c*/ 	.word	0x00000000


	//----- nvinfo : EIATTR_REGCOUNT
	.align		4
.L_7:
        /*0030*/ 	.byte	0x04, 0x2f
        /*0032*/ 	.short	(.L_9 - .L_8)
	.align		4
.L_8:
        /*0034*/ 	.word	index@(_Z14transposeNaivePfS_i)
        /*0038*/ 	.word	0x0000000a


	//----- nvinfo : EIATTR_FRAME_SIZE
	.align		4
.L_9:
        /*003c*/ 	.byte	0x04, 0x11
        /*003e*/ 	.short	(.L_11 - .L_10)
	.align		4
.L_10:
        /*0040*/ 	.word	index@(_Z14transposeNaivePfS_i)
        /*0044*/ 	.word	0x00000000


	//----- nvinfo : EIATTR_MIN_STACK_SIZE
	.align		4
.L_11:
        /*0048*/ 	.byte	0x04, 0x12
        /*004a*/ 	.short	(.L_13 - .L_12)
	.align		4
.L_12:
        /*004c*/ 	.word	index@(_Z14transposeNaivePfS_i)
        /*0050*/ 	.word	0x00000000


	//----- nvinfo : EIATTR_MIN_STACK_SIZE
	.align		4
.L_13:
        /*0054*/ 	.byte	0x04, 0x12
        /*0056*/ 	.short	(.L_15 - .L_14)
	.align		4
.L_14:
        /*0058*/ 	.word	index@(_Z18transposeSharedMemPfS_i)
        /*005c*/ 	.word	0x00000000


	//----- nvinfo : EIATTR_MIN_STACK_SIZE
	.align		4
.L_15:
        /*0060*/ 	.byte	0x04, 0x12
        /*0062*/ 	.short	(.L_17 - .L_16)
	.align		4
.L_16:
        /*0064*/ 	.word	index@(_Z15transposeSimplePfS_i)
        /*0068*/ 	.word	0x00000000
.L_17:


//--------------------- .nv.compat                --------------------------
	.section	.nv.compat,"",@"SHT_CUDA_COMPAT_INFO"
	.align	4
        /*0000*/ 	.byte	0x02, 0x09, 0x00, 0x00, 0x02, 0x02, 0x01, 0x00, 0x02, 0x05, 0x05, 0x00, 0x03, 0x07, 0x01, 0x01
        /*0010*/ 	.byte	0x02, 0x03, 0x00, 0x00, 0x02, 0x06, 0x01, 0x00, 0x04, 0x0b, 0x08, 0x00, 0x09, 0x00, 0x00, 0x00
        /*0020*/ 	.byte	0x00, 0x00, 0x00, 0x00


//--------------------- .nv.info._Z14transposeNaivePfS_i --------------------------
	.section	.nv.info._Z14transposeNaivePfS_i,"",@"SHT_CUDA_INFO"
	.sectionflags	@""
	.align	4


	//----- nvinfo : EIATTR_CUDA_API_VERSION
	.align		4
        /*0000*/ 	.byte	0x04, 0x37
        /*0002*/ 	.short	(.L_19 - .L_18)
.L_18:
        /*0004*/ 	.word	0x00000082


	//----- nvinfo : EIATTR_KPARAM_INFO
	.align		4
.L_19:
        /*0008*/ 	.byte	0x04, 0x17
        /*000a*/ 	.short	(.L_21 - .L_20)
.L_20:
        /*000c*/ 	.word	0x00000000
        /*0010*/ 	.short	0x0002
        /*0012*/ 	.short	0x0010
        /*0014*/ 	.byte	0x00, 0xf0, 0x11, 0x00


	//----- nvinfo : EIATTR_KPARAM_INFO
	.align		4
.L_21:
        /*0018*/ 	.byte	0x04, 0x17
        /*001a*/ 	.short	(.L_23 - .L_22)
.L_22:
        /*001c*/ 	.word	0x00000000
        /*0020*/ 	.short	0x0001
        /*0022*/ 	.short	0x0008
        /*0024*/ 	.byte	0x00, 0xf5, 0x21, 0x00


	//----- nvinfo : EIATTR_KPARAM_INFO
	.align		4
.L_23:
        /*0028*/ 	.byte	0x04, 0x17
        /*002a*/ 	.short	(.L_25 - .L_24)
.L_24:
        /*002c*/ 	.word	0x00000000
        /*0030*/ 	.short	0x0000
        /*0032*/ 	.short	0x0000
        /*0034*/ 	.byte	0x00, 0xf5, 0x21, 0x00


	//----- nvinfo : EIATTR_SPARSE_MMA_MASK
	.align		4
.L_25:
        /*0038*/ 	.byte	0x03, 0x50
        /*003a*/ 	.short	0x0000


	//----- nvinfo : EIATTR_MAXREG_COUNT
	.align		4
        /*003c*/ 	.byte	0x03, 0x1b
        /*003e*/ 	.short	0x00ff


	//----- nvinfo : EIATTR_MERCURY_ISA_VERSION
	.align		4
        /*0040*/ 	.byte	0x03, 0x5f
        /*0042*/ 	.short	0x0101


	//----- nvinfo : EIATTR_VRC_CTA_INIT_COUNT
	.align		4
        /*0044*/ 	.byte	0x02, 0x4a
	.zero		1
	.zero		1


	//----- nvinfo : EIATTR_EXIT_INSTR_OFFSETS
	.align		4
        /*0048*/ 	.byte	0x04, 0x1c
        /*004a*/ 	.short	(.L_27 - .L_26)


	//   ....[0]....
.L_26:
        /*004c*/ 	.word	0x000000c0


	//   ....[1]....
        /*0050*/ 	.word	0x00000160


	//----- nvinfo : EIATTR_CBANK_PARAM_SIZE
	.align		4
.L_27:
        /*0054*/ 	.byte	0x03, 0x19
        /*0056*/ 	.short	0x0014


	//----- nvinfo : EIATTR_PARAM_CBANK
	.align		4
        /*0058*/ 	.byte	0x04, 0x0a
        /*005a*/ 	.short	(.L_29 - .L_28)
	.align		4
.L_28:
        /*005c*/ 	.word	index@(.nv.constant0._Z14transposeNaivePfS_i)
        /*0060*/ 	.short	0x0380
        /*0062*/ 	.short	0x0014


	//----- nvinfo : EIATTR_SW_WAR
	.align		4
.L_29:
        /*0064*/ 	.byte	0x04, 0x36
        /*0066*/ 	.short	(.L_31 - .L_30)
.L_30:
        /*0068*/ 	.word	0x00000008
.L_31:


//--------------------- .nv.info._Z18transposeSharedMemPfS_i --------------------------
	.section	.nv.info._Z18transposeSharedMemPfS_i,"",@"SHT_CUDA_INFO"
	.sectionflags	@""
	.align	4


	//----- nvinfo : EIATTR_CUDA_API_VERSION
	.align		4
        /*0000*/ 	.byte	0x04, 0x37
        /*0002*/ 	.short	(.L_33 - .L_32)
.L_32:
        /*0004*/ 	.word	0x00000082


	//----- nvinfo : EIATTR_KPARAM_INFO
	.align		4
.L_33:
        /*0008*/ 	.byte	0x04, 0x17
        /*000a*/ 	.short	(.L_35 - .L_34)
.L_34:
        /*000c*/ 	.word	0x00000000
        /*0010*/ 	.short	0x0002
        /*0012*/ 	.short	0x0010
        /*0014*/ 	.byte	0x00, 0xf0, 0x11, 0x00


	//----- nvinfo : EIATTR_KPARAM_INFO
	.align		4
.L_35:
        /*0018*/ 	.byte	0x04, 0x17
        /*001a*/ 	.short	(.L_37 - .L_36)
.L_36:
        /*001c*/ 	.word	0x00000000
        /*0020*/ 	.short	0x0001
        /*0022*/ 	.short	0x0008
        /*0024*/ 	.byte	0x00, 0xf5, 0x21, 0x00


	//----- nvinfo : EIATTR_KPARAM_INFO
	.align		4
.L_37:
        /*0028*/ 	.byte	0x04, 0x17
        /*002a*/ 	.short	(.L_39 - .L_38)
.L_38:
        /*002c*/ 	.word	0x00000000
        /*0030*/ 	.short	0x0000
        /*0032*/ 	.short	0x0000
        /*0034*/ 	.byte	0x00, 0xf5, 0x21, 0x00


	//----- nvinfo : EIATTR_SPARSE_MMA_MASK
	.align		4
.L_39:
        /*0038*/ 	.byte	0x03, 0x50
        /*003a*/ 	.short	0x0000


	//----- nvinfo : EIATTR_MAXREG_COUNT
	.align		4
        /*003c*/ 	.byte	0x03, 0x1b
        /*003e*/ 	.short	0x00ff


	//----- nvinfo : EIATTR_NUM_BARRIERS
	.align		4
        /*0040*/ 	.byte	0x02, 0x4c
        /*0042*/ 	.byte	0x01
	.zero		1


	//----- nvinfo : EIATTR_MERCURY_ISA_VERSION
	.align		4
        /*0044*/ 	.byte	0x03, 0x5f
        /*0046*/ 	.short	0x0101


	//----- nvinfo : EIATTR_VRC_CTA_INIT_COUNT
	.align		4
        /*0048*/ 	.byte	0x02, 0x4a
	.zero		1
	.zero		1


	//----- nvinfo : EIATTR_EXIT_INSTR_OFFSETS
	.align		4
        /*004c*/ 	.byte	0x04, 0x1c
        /*004e*/ 	.short	(.L_41 - .L_40)


	//   ....[0]....
.L_40:
        /*0050*/ 	.word	0x000001a0


	//   ....[1]....
        /*0054*/ 	.word	0x00000250


	//----- nvinfo : EIATTR_CBANK_PARAM_SIZE
	.align		4
.L_41:
        /*0058*/ 	.byte	0x03, 0x19
        /*005a*/ 	.short	0x0014


	//----- nvinfo : EIATTR_PARAM_CBANK
	.align		4
        /*005c*/ 	.byte	0x04, 0x0a
        /*005e*/ 	.short	(.L_43 - .L_42)
	.align		4
.L_42:
        /*0060*/ 	.word	index@(.nv.constant0._Z18transposeSharedMemPfS_i)
        /*0064*/ 	.short	0x0380
        /*0066*/ 	.short	0x0014


	//----- nvinfo : EIATTR_SW_WAR
	.align		4
.L_43:
        /*0068*/ 	.byte	0x04, 0x36
        /*006a*/ 	.short	(.L_45 - .L_44)
.L_44:
        /*006c*/ 	.word	0x00000008
.L_45:


//--------------------- .nv.info._Z15transposeSimplePfS_i --------------------------
	.section	.nv.info._Z15transposeSimplePfS_i,"",@"SHT_CUDA_INFO"
	.sectionflags	@""
	.align	4


	//----- nvinfo : EIATTR_CUDA_API_VERSION
	.align		4
        /*0000*/ 	.byte	0x04, 0x37
        /*0002*/ 	.short	(.L_47 - .L_46)
.L_46:
        /*0004*/ 	.word	0x00000082


	//----- nvinfo : EIATTR_KPARAM_INFO
	.align		4
.L_47:
        /*0008*/ 	.byte	0x04, 0x17
        /*000a*/ 	.short	(.L_49 - .L_48)
.L_48:
        /*000c*/ 	.word	0x00000000
        /*0010*/ 	.short	0x0002
        /*0012*/ 	.short	0x0010
        /*0014*/ 	.byte	0x00, 0xf0, 0x11, 0x00


	//----- nvinfo : EIATTR_KPARAM_INFO
	.align		4
.L_49:
        /*0018*/ 	.byte	0x04, 0x17
        /*001a*/ 	.short	(.L_51 - .L_50)
.L_50:
        /*001c*/ 	.word	0x00000000
        /*0020*/ 	.short	0x0001
        /*0022*/ 	.short	0x0008
        /*0024*/ 	.byte	0x00, 0xf5, 0x21, 0x00


	//----- nvinfo : EIATTR_KPARAM_INFO
	.align		4
.L_51:
        /*0028*/ 	.byte	0x04, 0x17
        /*002a*/ 	.short	(.L_53 - .L_52)
.L_52:
        /*002c*/ 	.word	0x00000000
        /*0030*/ 	.short	0x0000
        /*0032*/ 	.short	0x0000
        /*0034*/ 	.byte	0x00, 0xf5, 0x21, 0x00


	//----- nvinfo : EIATTR_SPARSE_MMA_MASK
	.align		4
.L_53:
        /*0038*/ 	.byte	0x03, 0x50
        /*003a*/ 	.short	0x0000


	//----- nvinfo : EIATTR_MAXREG_COUNT
	.align		4
        /*003c*/ 	.byte	0x03, 0x1b
        /*003e*/ 	.short	0x00ff


	//----- nvinfo : EIATTR_MERCURY_ISA_VERSION
	.align		4
        /*0040*/ 	.byte	0x03, 0x5f
        /*0042*/ 	.short	0x0101


	//----- nvinfo : EIATTR_VRC_CTA_INIT_COUNT
	.align		4
        /*0044*/ 	.byte	0x02, 0x4a
	.zero		1
	.zero		1


	//----- nvinfo : EIATTR_EXIT_INSTR_OFFSETS
	.align		4
        /*0048*/ 	.byte	0x04, 0x1c
        /*004a*/ 	.short	(.L_55 - .L_54)


	//   ....[0]....
.L_54:
        /*004c*/ 	.word	0x000000c0


	//   ....[1]....
        /*0050*/ 	.word	0x00000160


	//----- nvinfo : EIATTR_CBANK_PARAM_SIZE
	.align		4
.L_55:
        /*0054*/ 	.byte	0x03, 0x19
        /*0056*/ 	.short	0x0014


	//----- nvinfo : EIATTR_PARAM_CBANK
	.align		4
        /*0058*/ 	.byte	0x04, 0x0a
        /*005a*/ 	.short	(.L_57 - .L_56)
	.align		4
.L_56:
        /*005c*/ 	.word	index@(.nv.constant0._Z15transposeSimplePfS_i)
        /*0060*/ 	.short	0x0380
        /*0062*/ 	.short	0x0014


	//----- nvinfo : EIATTR_SW_WAR
	.align		4
.L_57:
        /*0064*/ 	.byte	0x04, 0x36
        /*0066*/ 	.short	(.L_59 - .L_58)
.L_58:
        /*0068*/ 	.word	0x00000008
.L_59:


//--------------------- .nv.callgraph             --------------------------
	.section	.nv.callgraph,"",@"SHT_CUDA_CALLGRAPH"
	.align	4
	.sectionentsize	8
	.align		4
        /*0000*/ 	.word	0x00000000
	.align		4
        /*0004*/ 	.word	0xffffffff
	.align		4
        /*0008*/ 	.word	0x00000000
	.align		4
        /*000c*/ 	.word	0xfffffffe
	.align		4
        /*0010*/ 	.word	0x00000000
	.align		4
        /*0014*/ 	.word	0xfffffffd
	.align		4
        /*0018*/ 	.word	0x00000000
	.align		4
        /*001c*/ 	.word	0xfffffffc


//--------------------- .text._Z14transposeNaivePfS_i --------------------------
	.section	.text._Z14transposeNaivePfS_i,"ax",@progbits
	.align	128
        .global         _Z14transposeNaivePfS_i
        .type           _Z14transposeNaivePfS_i,@function
        .size           _Z14transposeNaivePfS_i,(.L_x_3 - _Z14transposeNaivePfS_i)
        .other          _Z14transposeNaivePfS_i,@"STO_CUDA_ENTRY STV_DEFAULT"
_Z14transposeNaivePfS_i:
.text._Z14transposeNaivePfS_i:
[----:B------:R-:W-:Y:S01]  /*0000*/  LDC R1, c[0x0][0x37c] ;  /* 0x0000df00ff017b82 */ /* 0x000fe20000000800 */
[----:B------:R-:W0:Y:S07]  /*0010*/  S2R R3, SR_TID.X ;  /* 0x0000000000037919 */ /* 0x000e2e0000002100 */
[----:B------:R-:W0:Y:S01]  /*0020*/  LDC R0, c[0x0][0x360] ;  /* 0x0000d800ff007b82 */ /* 0x000e220000000800 */
[----:B------:R-:W1:Y:S01]  /*0030*/  LDCU UR6, c[0x0][0x390] ;  /* 0x00007200ff0677ac */ /* 0x000e620008000800 */
[----:B------:R-:W2:Y:S06]  /*0040*/  S2R R2, SR_TID.Y ;  /* 0x0000000000027919 */ /* 0x000eac0000002200 */
[----:B------:R-:W0:Y:S08]  /*0050*/  S2UR UR4, SR_CTAID.X ;  /* 0x00000000000479c3 */ /* 0x000e300000002500 */
[----:B------:R-:W2:Y:S08]  /*0060*/  S2UR UR5, SR_CTAID.Y ;  /* 0x00000000000579c3 */ /* 0x000eb00000002600 */
[----:B------:R-:W2:Y:S01]  /*0070*/  LDC R7, c[0x0][0x364] ;  /* 0x0000d900ff077b82 */ /* 0x000ea20000000800 */
[----:B0-----:R-:W-:-:S02]  /*0080*/  IMAD R0, R0, UR4, R3 ;  /* 0x0000000400007c24 */ /* 0x001fc4000f8e0203 */
[----:B--2---:R-:W-:-:S05]  /*0090*/  IMAD R7, R7, UR5, R2 ;  /* 0x0000000507077c24 */ /* 0x004fca000f8e0202 */
[----:B------:R-:W-:-:S04]  /*00a0*/  VIMNMX R2, PT, PT, R0, R7, !PT ;  /* 0x0000000700027248 */ /* 0x000fc80007fe0100 */
[----:B-1----:R-:W-:-:S13]  /*00b0*/  ISETP.GE.AND P0, PT, R2, UR6, PT ;  /* 0x0000000602007c0c */ /* 0x002fda000bf06270 */
[----:B------:R-:W-:Y:S05]  /*00c0*/  @P0 EXIT ;  /* 0x000000000000094d */ /* 0x000fea0003800000 */
[----:B------:R-:W0:Y:S01]  /*00d0*/  LDC.64 R2, c[0x0][0x380] ;  /* 0x0000e000ff027b82 */ /* 0x000e220000000a00 */
[----:B------:R-:W1:Y:S01]  /*00e0*/  LDCU.64 UR4, c[0x0][0x358] ;  /* 0x00006b00ff0477ac */ /* 0x000e620008000a00 */
[----:B------:R-:W-:-:S04]  /*00f0*/  IMAD R5, R7, UR6, R0 ;  /* 0x0000000607057c24 */ /* 0x000fc8000f8e0200 */
[----:B0-----:R-:W-:Y:S02]  /*0100*/  IMAD.WIDE R2, R5, 0x4, R2 ;  /* 0x0000000405027825 */ /* 0x001fe400078e0202 */
[----:B------:R-:W0:Y:S04]  /*0110*/  LDC.64 R4, c[0x0][0x388] ;  /* 0x0000e200ff047b82 */ /* 0x000e280000000a00 */
[----:B-1----:R-:W2:Y:S01]  /*0120*/  LDG.E R3, desc[UR4][R2.64] ;  /* 0x0000000402037981 */ /* 0x002ea2000c1e1900 */
[----:B------:R-:W-:-:S04]  /*0130*/  IMAD R7, R0, UR6, R7 ;  /* 0x0000000600077c24 */ /* 0x000fc8000f8e0207 */
[----:B0-----:R-:W-:-:S05]  /*0140*/  IMAD.WIDE R4, R7, 0x4, R4 ;  /* 0x0000000407047825 */ /* 0x001fca00078e0204 */
[----:B--2---:R-:W-:Y:S01]  /*0150*/  STG.E desc[UR4][R4.64], R3 ;  /* 0x0000000304007986 */ /* 0x004fe2000c101904 */
[----:B------:R-:W-:Y:S05]  /*0160*/  EXIT ;  /* 0x000000000000794d */ /* 0x000fea0003800000 */
.L_x_0:
[----:B------:R-:W-:-:S00]  /*0170*/  BRA `(.L_x_0) ;  /* 0xfffffffc00fc7947 */ /* 0x000fc0000383ffff */
[----:B------:R-:W-:-:S00]  /*0180*/  NOP ;  /* 0x0000000000007918 */ /* 0x000fc00000000000 */
[----:B------:R-:W-:-:S00]  /*0190*/  NOP ;  /* 0x0000000000007918 */ /* 0x000fc00000000000 */
[----:B------:R-:W-:-:S00]  /*01a0*/  NOP ;  /* 0x0000000000007918 */ /* 0x000fc00000000000 */
[----:B------:R-:W-:-:S00]  /*01b0*/  NOP ;  /* 0x0000000000007918 */ /* 0x000fc00000000000 */
[----:B------:R-:W-:-:S00]  /*01c0*/  NOP ;  /* 0x0000000000007918 */ /* 0x000fc00000000000 */
[----:B------:R-:W-:-:S00]  /*01d0*/  NOP ;  /* 0x0000000000007918 */ /* 0x000fc00000000000 */
[----:B------:R-:W-:-:S00]  /*01e0*/  NOP ;  /* 0x0000000000007918 */ /* 0x000fc00000000000 */
[----:B------:R-:W-:-:S00]  /*01f0*/  NOP ;  /* 0x0000000000007918 */ /* 0x000fc00000000000 */
.L_x_3:


//--------------------- .text._Z18transposeSharedMemPfS_i --------------------------
	.section	.text._Z18transposeSharedMemPfS_i,"ax",@progbits
	.align	128
        .global         _Z18transposeSharedMemPfS_i
        .type           _Z18transposeSharedMemPfS_i,@function
        .size           _Z18transposeSharedMemPfS_i,(.L_x_4 - _Z18transposeSharedMemPfS_i)
        .other          _Z18transposeSharedMemPfS_i,@"STO_CUDA_ENTRY STV_DEFAULT"
_Z18transposeSharedMemPfS_i:
.text._Z18transposeSharedMemPfS_i:
[----:B------:R-:W-:Y:S01]  /*0000*/  LDC R1, c[0x0][0x37c] ;  /* 0x0000df00ff017b82 */ /* 0x000fe20000000800 */
[----:B------:R-:W0:Y:S01]  /*0010*/  S2R R7, SR_CTAID.X ;  /* 0x0000000000077919 */ /* 0x000e220000002500 */
[----:B------:R-:W1:Y:S01]  /*0020*/  LDCU UR6, c[0x0][0x390] ;  /* 0x00007200ff0677ac */ /* 0x000e620008000800 */
[----:B------:R-:W0:Y:S01]  /*0030*/  S2R R6, SR_TID.X ;  /* 0x0000000000067919 */ /* 0x000e220000002100 */
[----:B------:R-:W2:Y:S01]  /*0040*/  LDCU.64 UR4, c[0x0][0x358] ;  /* 0x00006b00ff0477ac */ /* 0x000ea20008000a00 */
[----:B------:R-:W3:Y:S01]  /*0050*/  S2R R8, SR_TID.Y ;  /* 0x0000000000087919 */ /* 0x000ee20000002200 */
[----:B------:R-:W3:Y:S01]  /*0060*/  S2R R9, SR_CTAID.Y ;  /* 0x0000000000097919 */ /* 0x000ee20000002600 */
[----:B0-----:R-:W-:Y:S02]  /*0070*/  IMAD R0, R7, 0x20, R6 ;  /* 0x0000002007007824 */ /* 0x001fe400078e0206 */
[----:B---3--:R-:W-:-:S05]  /*0080*/  IMAD R5, R9, 0x20, R8 ;  /* 0x0000002009057824 */ /* 0x008fca00078e0208 */
[----:B------:R-:W-:-:S04]  /*0090*/  VIMNMX R2, PT, PT, R0, R5, !PT ;  /* 0x0000000500027248 */ /* 0x000fc80007fe0100 */
[----:B-1----:R-:W-:-:S13]  /*00a0*/  ISETP.GE.AND P0, PT, R2, UR6, PT ;  /* 0x0000000602007c0c */ /* 0x002fda000bf06270 */
[----:B------:R-:W0:Y:S01]  /*00b0*/  @!P0 LDC.64 R2, c[0x0][0x380] ;  /* 0x0000e000ff028b82 */ /* 0x000e220000000a00 */
[----:B------:R-:W-:-:S04]  /*00c0*/  @!P0 IMAD R5, R5, UR6, R0 ;  /* 0x0000000605058c24 */ /* 0x000fc8000f8e0200 */
[----:B0-----:R-:W-:-:S06]  /*00d0*/  @!P0 IMAD.WIDE R2, R5, 0x4, R2 ;  /* 0x0000000405028825 */ /* 0x001fcc00078e0202 */
[----:B--2---:R-:W2:Y:S01]  /*00e0*/  @!P0 LDG.E R2, desc[UR4][R2.64] ;  /* 0x0000000402028981 */ /* 0x004ea2000c1e1900 */
[----:B------:R-:W-:Y:S01]  /*00f0*/  @!P0 MOV R0, 0x400 ;  /* 0x0000040000008802 */ /* 0x000fe20000000f00 */
[----:B------:R-:W-:Y:S01]  /*0100*/  IMAD R4, R9, 0x20, R6 ;  /* 0x0000002009047824 */ /* 0x000fe200078e0206 */
[----:B------:R-:W-:Y:S01]  /*0110*/  LEA R7, R7, R8, 0x5 ;  /* 0x0000000807077211 */ /* 0x000fe200078e28ff */
[----:B------:R-:W0:Y:S02]  /*0120*/  @!P0 S2R R5, SR_CgaCtaId ;  /* 0x0000000000058919 */ /* 0x000e240000008800 */
[----:B0-----:R-:W-:Y:S02]  /*0130*/  @!P0 LEA R0, R5, R0, 0x18 ;  /* 0x0000000005008211 */ /* 0x001fe400078ec0ff */
[----:B------:R-:W-:-:S03]  /*0140*/  VIMNMX R5, PT, PT, R4, R7, !PT ;  /* 0x0000000704057248 */ /* 0x000fc60007fe0100 */
[----:B------:R-:W-:Y:S01]  /*0150*/  @!P0 IMAD R0, R8, 0x84, R0 ;  /* 0x0000008408008824 */ /* 0x000fe200078e0200 */
[----:B------:R-:W-:-:S04]  /*0160*/  ISETP.GE.AND P1, PT, R5, UR6, PT ;  /* 0x0000000605007c0c */ /* 0x000fc8000bf26270 */
[----:B------:R-:W-:-:S05]  /*0170*/  @!P0 LEA R5, R6, R0, 0x2 ;  /* 0x0000000006058211 */ /* 0x000fca00078e10ff */
[----:B--2---:R0:W-:Y:S01]  /*0180*/  @!P0 STS [R5], R2 ;  /* 0x0000000205008388 */ /* 0x0041e20000000800 */
[----:B------:R-:W-:Y:S06]  /*0190*/  BAR.SYNC.DEFER_BLOCKING 0x0 ;  /* 0x0000000000007b1d */ /* 0x000fec0000010000 */
[----:B------:R-:W-:Y:S05]  /*01a0*/  @P1 EXIT ;  /* 0x000000000000194d */ /* 0x000fea0003800000 */
[----:B------:R-:W1:Y:S01]  /*01b0*/  S2R R3, SR_CgaCtaId ;  /* 0x0000000000037919 */ /* 0x000e620000008800 */
[----:B------:R-:W-:Y:S01]  /*01c0*/  MOV R0, 0x400 ;  /* 0x0000040000007802 */ /* 0x000fe20000000f00 */
[----:B------:R-:W-:-:S03]  /*01d0*/  IMAD R7, R7, UR6, R4 ;  /* 0x0000000607077c24 */ /* 0x000fc6000f8e0204 */
[----:B-1----:R-:W-:-:S05]  /*01e0*/  LEA R3, R3, R0, 0x18 ;  /* 0x0000000003037211 */ /* 0x002fca00078ec0ff */
[----:B------:R-:W-:Y:S02]  /*01f0*/  IMAD R0, R6, 0x84, R3 ;  /* 0x0000008406007824 */ /* 0x000fe400078e0203 */
[----:B0-----:R-:W0:Y:S02]  /*0200*/  LDC.64 R2, c[0x0][0x388] ;  /* 0x0000e200ff027b82 */ /* 0x001e240000000a00 */
[----:B------:R-:W-:-:S05]  /*0210*/  IMAD R0, R8, 0x4, R0 ;  /* 0x0000000408007824 */ /* 0x000fca00078e0200 */
[----:B------:R-:W1:Y:S01]  /*0220*/  LDS R5, [R0] ;  /* 0x0000000000057984 */ /* 0x000e620000000800 */
[----:B0-----:R-:W-:-:S05]  /*0230*/  IMAD.WIDE R2, R7, 0x4, R2 ;  /* 0x0000000407027825 */ /* 0x001fca00078e0202 */
[----:B-1----:R-:W-:Y:S01]  /*0240*/  STG.E desc[UR4][R2.64], R5 ;  /* 0x0000000502007986 */ /* 0x002fe2000c101904 */
[----:B------:R-:W-:Y:S05]  /*0250*/  EXIT ;  /* 0x000000000000794d */ /* 0x000fea0003800000 */
.L_x_1:
        /* <DEDUP_REMOVED lines=10> */
.L_x_4:


//--------------------- .text._Z15transposeSimplePfS_i --------------------------
	.section	.text._Z15transposeSimplePfS_i,"ax",@progbits
	.align	128
        .global         _Z15transposeSimplePfS_i
        .type           _Z15transposeSimplePfS_i,@function
        .size           _Z15transposeSimplePfS_i,(.L_x_5 - _Z15transposeSimplePfS_i)
        .other          _Z15transposeSimplePfS_i,@"STO_CUDA_ENTRY STV_DEFAULT"
_Z15transposeSimplePfS_i:
.text._Z15transposeSimplePfS_i:
        /* <DEDUP_REMOVED lines=23> */
.L_x_2:
        /* <DEDUP_REMOVED lines=9> */
.L_x_5:


//--------------------- .nv.shared.reserved.0     --------------------------
	.section	.nv.shared.reserved.0,"aw",@nobits
	.weak		__nv_reservedSMEM_offset_0_alias
	.size		__nv_reservedSMEM_offset_0_alias, 0, 64
	.other		__nv_reservedSMEM_offset_0_alias,@"STO_CUDA_RESERVED_SHARED STV_DEFAULT"
__nv_reservedSMEM_offset_0_alias:
	.zero		0
	.zero		64


//--------------------- .nv.shared._Z18transposeSharedMemPfS_i --------------------------
	.section	.nv.shared._Z18transposeSharedMemPfS_i,"aw",@nobits
	.sectionflags	@""
	.align	4
.nv.shared._Z18transposeSharedMemPfS_i:
	.zero		5248


//--------------------- .nv.constant0._Z14transposeNaivePfS_i --------------------------
	.section	.nv.constant0._Z14transposeNaivePfS_i,"a",@progbits
	.sectionflags	@""
	.align	4
.nv.constant0._Z14transposeNaivePfS_i:
	.zero		916


//--------------------- .nv.constant0._Z18transposeSharedMemPfS_i --------------------------
	.section	.nv.constant0._Z18transposeSharedMemPfS_i,"a",@progbits
	.sectionflags	@""
	.align	4
.nv.constant0._Z18transposeSharedMemPfS_i:
	.zero		916


//--------------------- .nv.constant0._Z15transposeSimplePfS_i --------------------------
	.section	.nv.constant0._Z15transposeSimplePfS_i,"a",@progbits
	.sectionflags	@""
	.align	4
.nv.constant0._Z15transposeSimplePfS_i:
	.zero		916


//--------------------- SYMBOLS --------------------------

	.type		.nv.reservedSmem.offset0,@object
	.size		.nv.reservedSmem.offset0,0x4
	.type		.nv.reservedSmem.cap,@object
	.size		.nv.reservedSmem.cap,0x4
